//
// Generated by NVIDIA NVVM Compiler
//
// Compiler Build ID: CL-36424714
// Cuda compilation tools, release 13.0, V13.0.88
// Based on NVVM 20.0.0
//

.version 9.0
.target sm_100
.address_size 64

	// .globl	_Z17sobelFilterKernelP6uchar4mmy

.visible .entry _Z17sobelFilterKernelP6uchar4mmy(
	.param .u64 .ptr .align 1 _Z17sobelFilterKernelP6uchar4mmy_param_0,
	.param .u64 _Z17sobelFilterKernelP6uchar4mmy_param_1,
	.param .u64 _Z17sobelFilterKernelP6uchar4mmy_param_2,
	.param .u64 _Z17sobelFilterKernelP6uchar4mmy_param_3
)
{
	.reg .pred 	%p<5>;
	.reg .b16 	%rs<55>;
	.reg .b32 	%r<63>;
	.reg .b32 	%f<87>;
	.reg .b64 	%rd<18>;

	ld.param.u64 	%rd9, [_Z17sobelFilterKernelP6uchar4mmy_param_0];
	ld.param.u64 	%rd10, [_Z17sobelFilterKernelP6uchar4mmy_param_1];
	ld.param.u64 	%rd11, [_Z17sobelFilterKernelP6uchar4mmy_param_2];
	ld.param.u64 	%rd12, [_Z17sobelFilterKernelP6uchar4mmy_param_3];
	mov.u32 	%r10, %ctaid.y;
	mov.u32 	%r1, %ntid.y;
	mov.u32 	%r11, %tid.y;
	mad.lo.s32 	%r61, %r10, %r1, %r11;
	cvt.u64.u32 	%rd16, %r61;
	setp.le.u64 	%p1, %rd11, %rd16;
	@%p1 bra 	$L__BB0_6;
	mov.u32 	%r12, %ntid.x;
	mov.u32 	%r13, %ctaid.x;
	mov.u32 	%r14, %tid.x;
	mad.lo.s32 	%r3, %r13, %r12, %r14;
	cvt.s64.s32 	%rd2, %r3;
	mov.u32 	%r15, %nctaid.y;
	mul.lo.s32 	%r4, %r1, %r15;
	mov.u32 	%r16, %nctaid.x;
	mul.lo.s32 	%r5, %r12, %r16;
	cvta.to.global.u64 	%rd3, %rd9;
$L__BB0_2:
	setp.le.u64 	%p2, %rd10, %rd2;
	@%p2 bra 	$L__BB0_5;
	cvt.rn.f32.u32 	%f1, %r61;
	mul.lo.s64 	%rd5, %rd16, %rd10;
	add.s32 	%r17, %r61, 1;
	cvt.rn.f32.u32 	%f2, %r17;
	add.s32 	%r18, %r61, -1;
	cvt.rn.f32.s32 	%f3, %r18;
	mov.u64 	%rd17, %rd2;
	mov.u32 	%r62, %r3;
$L__BB0_4:
	add.s32 	%r19, %r62, -1;
	cvt.rn.f32.s32 	%f4, %r19;
	tex.2d.v4.u32.f32 	{%r20, %r21, %r22, %r23}, [%rd12, {%f4, %f3}];
	cvt.u16.u32 	%rs1, %r20;
	and.b16  	%rs2, %rs1, 255;
	cvt.u16.u32 	%rs3, %r21;
	and.b16  	%rs4, %rs3, 255;
	cvt.u16.u32 	%rs5, %r22;
	and.b16  	%rs6, %rs5, 255;
	cvt.rn.f32.u16 	%f5, %rs2;
	cvt.rn.f32.u16 	%f6, %rs4;
	mul.f32 	%f7, %f6, 0f3F1645A2;
	fma.rn.f32 	%f8, %f5, 0f3E991687, %f7;
	cvt.rn.f32.u16 	%f9, %rs6;
	fma.rn.f32 	%f10, %f9, 0f3DE978D5, %f8;
	mov.f32 	%f11, 0f00000000;
	sub.f32 	%f12, %f11, %f10;
	add.f32 	%f13, %f10, 0f00000000;
	cvt.rn.f32.s32 	%f14, %r62;
	tex.2d.v4.u32.f32 	{%r24, %r25, %r26, %r27}, [%rd12, {%f14, %f3}];
	cvt.u16.u32 	%rs7, %r24;
	and.b16  	%rs8, %rs7, 255;
	cvt.u16.u32 	%rs9, %r25;
	and.b16  	%rs10, %rs9, 255;
	cvt.u16.u32 	%rs11, %r26;
	and.b16  	%rs12, %rs11, 255;
	cvt.rn.f32.u16 	%f15, %rs8;
	cvt.rn.f32.u16 	%f16, %rs10;
	mul.f32 	%f17, %f16, 0f3F1645A2;
	fma.rn.f32 	%f18, %f15, 0f3E991687, %f17;
	cvt.rn.f32.u16 	%f19, %rs12;
	fma.rn.f32 	%f20, %f19, 0f3DE978D5, %f18;
	fma.rn.f32 	%f21, %f20, 0f00000000, %f12;
	fma.rn.f32 	%f22, %f20, 0f40000000, %f13;
	add.s32 	%r28, %r62, 1;
	cvt.rn.f32.s32 	%f23, %r28;
	tex.2d.v4.u32.f32 	{%r29, %r30, %r31, %r32}, [%rd12, {%f23, %f3}];
	cvt.u16.u32 	%rs13, %r29;
	and.b16  	%rs14, %rs13, 255;
	cvt.u16.u32 	%rs15, %r30;
	and.b16  	%rs16, %rs15, 255;
	cvt.u16.u32 	%rs17, %r31;
	and.b16  	%rs18, %rs17, 255;
	cvt.rn.f32.u16 	%f24, %rs14;
	cvt.rn.f32.u16 	%f25, %rs16;
	mul.f32 	%f26, %f25, 0f3F1645A2;
	fma.rn.f32 	%f27, %f24, 0f3E991687, %f26;
	cvt.rn.f32.u16 	%f28, %rs18;
	fma.rn.f32 	%f29, %f28, 0f3DE978D5, %f27;
	add.f32 	%f30, %f21, %f29;
	add.f32 	%f31, %f22, %f29;
	tex.2d.v4.u32.f32 	{%r33, %r34, %r35, %r36}, [%rd12, {%f4, %f1}];
	cvt.u16.u32 	%rs19, %r33;
	and.b16  	%rs20, %rs19, 255;
	cvt.u16.u32 	%rs21, %r34;
	and.b16  	%rs22, %rs21, 255;
	cvt.u16.u32 	%rs23, %r35;
	and.b16  	%rs24, %rs23, 255;
	cvt.rn.f32.u16 	%f32, %rs20;
	cvt.rn.f32.u16 	%f33, %rs22;
	mul.f32 	%f34, %f33, 0f3F1645A2;
	fma.rn.f32 	%f35, %f32, 0f3E991687, %f34;
	cvt.rn.f32.u16 	%f36, %rs24;
	fma.rn.f32 	%f37, %f36, 0f3DE978D5, %f35;
	add.f32 	%f38, %f37, %f37;
	sub.f32 	%f39, %f30, %f38;
	fma.rn.f32 	%f40, %f37, 0f00000000, %f31;
	tex.2d.v4.u32.f32 	{%r37, %r38, %r39, %r40}, [%rd12, {%f14, %f1}];
	cvt.u16.u32 	%rs25, %r37;
	and.b16  	%rs26, %rs25, 255;
	cvt.u16.u32 	%rs27, %r38;
	and.b16  	%rs28, %rs27, 255;
	cvt.u16.u32 	%rs29, %r39;
	and.b16  	%rs30, %rs29, 255;
	cvt.rn.f32.u16 	%f41, %rs26;
	cvt.rn.f32.u16 	%f42, %rs28;
	mul.f32 	%f43, %f42, 0f3F1645A2;
	fma.rn.f32 	%f44, %f41, 0f3E991687, %f43;
	cvt.rn.f32.u16 	%f45, %rs30;
	fma.rn.f32 	%f46, %f45, 0f3DE978D5, %f44;
	fma.rn.f32 	%f47, %f46, 0f00000000, %f39;
	fma.rn.f32 	%f48, %f46, 0f00000000, %f40;
	tex.2d.v4.u32.f32 	{%r41, %r42, %r43, %r44}, [%rd12, {%f23, %f1}];
	cvt.u16.u32 	%rs31, %r41;
	and.b16  	%rs32, %rs31, 255;
	cvt.u16.u32 	%rs33, %r42;
	and.b16  	%rs34, %rs33, 255;
	cvt.u16.u32 	%rs35, %r43;
	and.b16  	%rs36, %rs35, 255;
	cvt.rn.f32.u16 	%f49, %rs32;
	cvt.rn.f32.u16 	%f50, %rs34;
	mul.f32 	%f51, %f50, 0f3F1645A2;
	fma.rn.f32 	%f52, %f49, 0f3E991687, %f51;
	cvt.rn.f32.u16 	%f53, %rs36;
	fma.rn.f32 	%f54, %f53, 0f3DE978D5, %f52;
	fma.rn.f32 	%f55, %f54, 0f40000000, %f47;
	fma.rn.f32 	%f56, %f54, 0f00000000, %f48;
	tex.2d.v4.u32.f32 	{%r45, %r46, %r47, %r48}, [%rd12, {%f4, %f2}];
	cvt.u16.u32 	%rs37, %r45;
	and.b16  	%rs38, %rs37, 255;
	cvt.u16.u32 	%rs39, %r46;
	and.b16  	%rs40, %rs39, 255;
	cvt.u16.u32 	%rs41, %r47;
	and.b16  	%rs42, %rs41, 255;
	cvt.rn.f32.u16 	%f57, %rs38;
	cvt.rn.f32.u16 	%f58, %rs40;
	mul.f32 	%f59, %f58, 0f3F1645A2;
	fma.rn.f32 	%f60, %f57, 0f3E991687, %f59;
	cvt.rn.f32.u16 	%f61, %rs42;
	fma.rn.f32 	%f62, %f61, 0f3DE978D5, %f60;
	sub.f32 	%f63, %f55, %f62;
	sub.f32 	%f64, %f56, %f62;
	tex.2d.v4.u32.f32 	{%r49, %r50, %r51, %r52}, [%rd12, {%f14, %f2}];
	cvt.u16.u32 	%rs43, %r49;
	and.b16  	%rs44, %rs43, 255;
	cvt.u16.u32 	%rs45, %r50;
	and.b16  	%rs46, %rs45, 255;
	cvt.u16.u32 	%rs47, %r51;
	and.b16  	%rs48, %rs47, 255;
	cvt.rn.f32.u16 	%f65, %rs44;
	cvt.rn.f32.u16 	%f66, %rs46;
	mul.f32 	%f67, %f66, 0f3F1645A2;
	fma.rn.f32 	%f68, %f65, 0f3E991687, %f67;
	cvt.rn.f32.u16 	%f69, %rs48;
	fma.rn.f32 	%f70, %f69, 0f3DE978D5, %f68;
	fma.rn.f32 	%f71, %f70, 0f00000000, %f63;
	add.f32 	%f72, %f70, %f70;
	sub.f32 	%f73, %f64, %f72;
	tex.2d.v4.u32.f32 	{%r53, %r54, %r55, %r56}, [%rd12, {%f23, %f2}];
	cvt.u16.u32 	%rs49, %r53;
	and.b16  	%rs50, %rs49, 255;
	cvt.u16.u32 	%rs51, %r54;
	and.b16  	%rs52, %rs51, 255;
	cvt.u16.u32 	%rs53, %r55;
	and.b16  	%rs54, %rs53, 255;
	cvt.rn.f32.u16 	%f74, %rs50;
	cvt.rn.f32.u16 	%f75, %rs52;
	mul.f32 	%f76, %f75, 0f3F1645A2;
	fma.rn.f32 	%f77, %f74, 0f3E991687, %f76;
	cvt.rn.f32.u16 	%f78, %rs54;
	fma.rn.f32 	%f79, %f78, 0f3DE978D5, %f77;
	add.f32 	%f80, %f71, %f79;
	sub.f32 	%f81, %f73, %f79;
	mul.f32 	%f82, %f81, %f81;
	fma.rn.f32 	%f83, %f80, %f80, %f82;
	sqrt.rn.f32 	%f84, %f83;
	max.f32 	%f85, %f84, 0f00000000;
	min.f32 	%f86, %f85, 0f437F0007;
	cvt.rzi.u32.f32 	%r57, %f86;
	add.s64 	%rd13, %rd17, %rd5;
	shl.b64 	%rd14, %rd13, 2;
	add.s64 	%rd15, %rd3, %rd14;
	prmt.b32 	%r58, %r57, %r40, 0x3340U;
	prmt.b32 	%r59, %r57, %r57, 0x3340U;
	prmt.b32 	%r60, %r59, %r58, 0x5410U;
	st.global.u32 	[%rd15], %r60;
	add.s32 	%r62, %r62, %r5;
	cvt.s64.s32 	%rd17, %r62;
	setp.gt.u64 	%p3, %rd10, %rd17;
	@%p3 bra 	$L__BB0_4;
$L__BB0_5:
	add.s32 	%r61, %r61, %r4;
	cvt.u64.u32 	%rd16, %r61;
	setp.gt.u64 	%p4, %rd11, %rd16;
	@%p4 bra 	$L__BB0_2;
$L__BB0_6:
	ret;

}


// ===== COMPILED SASS (sm_100) =====

	.target	sm_100

	.elftype	@"ET_EXEC"


//--------------------- .note.nv.tkinfo           --------------------------
	.section	.note.nv.tkinfo,"",@"SHT_NOTE"
	.sectionflags	@"SHF_NOTE_NV_TKINFO"
	.tkinfo
        /*0018*/ 	.word	0x00000002
        /*0030*/ 	.string	""
        /*0030*/ 	.string	"ptxas"
        /*0030*/ 	.string	"Cuda compilation tools, release 13.0, V13.0.88"
        /*0030*/ 	.string	"Build cuda_13.0.r13.0/compiler.36424714_0"
        /*0030*/ 	.string	"-arch sm_100 -m 64 "



//--------------------- .note.nv.cuinfo           --------------------------
	.section	.note.nv.cuinfo,"",@"SHT_NOTE"
	.sectionflags	@"SHF_NOTE_NV_CUINFO"
        /*0018*/ 	.short	0x0002
        /*001a*/ 	.short	0x0064
        /*001c*/ 	.short	0x0082
	.zero		2


//--------------------- .nv.info                  --------------------------
	.section	.nv.info,"",@"SHT_CUDA_INFO"
	.align	4


	//----- nvinfo : EIATTR_REGCOUNT
	.align		4
        /*0000*/ 	.byte	0x04, 0x2f
        /*0002*/ 	.short	(.L_1 - .L_0)
	.align		4
.L_0:
        /*0004*/ 	.word	index@(_Z17sobelFilterKernelP6uchar4mmy)
        /*0008*/ 	.word	0x00000028


	//----- nvinfo : EIATTR_FRAME_SIZE
	.align		4
.L_1:
        /*000c*/ 	.byte	0x04, 0x11
        /*000e*/ 	.short	(.L_3 - .L_2)
	.align		4
.L_2:
        /*0010*/ 	.word	index@($__internal_0_$__cuda_sm20_sqrt_rn_f32_slowpath)
        /*0014*/ 	.word	0x00000000


	//----- nvinfo : EIATTR_FRAME_SIZE
	.align		4
.L_3:
        /*0018*/ 	.byte	0x04, 0x11
        /*001a*/ 	.short	(.L_5 - .L_4)
	.align		4
.L_4:
        /*001c*/ 	.word	index@(_Z17sobelFilterKernelP6uchar4mmy)
        /*0020*/ 	.word	0x00000000


	//----- nvinfo : EIATTR_MIN_STACK_SIZE
	.align		4
.L_5:
        /*0024*/ 	.byte	0x04, 0x12
        /*0026*/ 	.short	(.L_7 - .L_6)
	.align		4
.L_6:
        /*0028*/ 	.word	index@(_Z17sobelFilterKernelP6uchar4mmy)
        /*002c*/ 	.word	0x00000000
.L_7:


//--------------------- .nv.compat                --------------------------
	.section	.nv.compat,"",@"SHT_CUDA_COMPAT_INFO"
	.align	4
        /*0000*/ 	.byte	0x02, 0x09, 0x00, 0x00, 0x02, 0x02, 0x02, 0x00, 0x02, 0x05, 0x05, 0x00, 0x03, 0x07, 0x01, 0x01
        /*0010*/ 	.byte	0x02, 0x03, 0x00, 0x00, 0x02, 0x06, 0x01, 0x00, 0x04, 0x0b, 0x08, 0x00, 0x01, 0x00, 0x00, 0x00
        /*0020*/ 	.byte	0x00, 0x00, 0x00, 0x00


//--------------------- .nv.info._Z17sobelFilterKernelP6uchar4mmy --------------------------
	.section	.nv.info._Z17sobelFilterKernelP6uchar4mmy,"",@"SHT_CUDA_INFO"
	.sectionflags	@""
	.align	4


	//----- nvinfo : EIATTR_CUDA_API_VERSION
	.align		4
        /*0000*/ 	.byte	0x04, 0x37
        /*0002*/ 	.short	(.L_9 - .L_8)
.L_8:
        /*0004*/ 	.word	0x00000082


	//----- nvinfo : EIATTR_KPARAM_INFO
	.align		4
.L_9:
        /*0008*/ 	.byte	0x04, 0x17
        /*000a*/ 	.short	(.L_11 - .L_10)
.L_10:
        /*000c*/ 	.word	0x00000000
        /*0010*/ 	.short	0x0003
        /*0012*/ 	.short	0x0018
        /*0014*/ 	.byte	0x00, 0xf0, 0x21, 0x00


	//----- nvinfo : EIATTR_KPARAM_INFO
	.align		4
.L_11:
        /*0018*/ 	.byte	0x04, 0x17
        /*001a*/ 	.short	(.L_13 - .L_12)
.L_12:
        /*001c*/ 	.word	0x00000000
        /*0020*/ 	.short	0x0002
        /*0022*/ 	.short	0x0010
        /*0024*/ 	.byte	0x00, 0xf0, 0x21, 0x00


	//----- nvinfo : EIATTR_KPARAM_INFO
	.align		4
.L_13:
        /*0028*/ 	.byte	0x04, 0x17
        /*002a*/ 	.short	(.L_15 - .L_14)
.L_14:
        /*002c*/ 	.word	0x00000000
        /*0030*/ 	.short	0x0001
        /*0032*/ 	.short	0x0008
        /*0034*/ 	.byte	0x00, 0xf0, 0x21, 0x00


	//----- nvinfo : EIATTR_KPARAM_INFO
	.align		4
.L_15:
        /*0038*/ 	.byte	0x04, 0x17
        /*003a*/ 	.short	(.L_17 - .L_16)
.L_16:
        /*003c*/ 	.word	0x00000000
        /*0040*/ 	.short	0x0000
        /*0042*/ 	.short	0x0000
        /*0044*/ 	.byte	0x00, 0xf5, 0x21, 0x00


	//----- nvinfo : EIATTR_SPARSE_MMA_MASK
	.align		4
.L_17:
        /*0048*/ 	.byte	0x03, 0x50
        /*004a*/ 	.short	0x0000


	//----- nvinfo : EIATTR_MAXREG_COUNT
	.align		4
        /*004c*/ 	.byte	0x03, 0x1b
        /*004e*/ 	.short	0x00ff


	//----- nvinfo : EIATTR_MERCURY_ISA_VERSION
	.align		4
        /*0050*/ 	.byte	0x03, 0x5f
        /*0052*/ 	.short	0x0101


	//----- nvinfo : EIATTR_VRC_CTA_INIT_COUNT
	.align		4
        /*0054*/ 	.byte	0x02, 0x4a
	.zero		1
	.zero		1


	//----- nvinfo : EIATTR_EXIT_INSTR_OFFSETS
	.align		4
        /*0058*/ 	.byte	0x04, 0x1c
        /*005a*/ 	.short	(.L_19 - .L_18)


	//   ....[0]....
.L_18:
        /*005c*/ 	.word	0x00000080


	//   ....[1]....
        /*0060*/ 	.word	0x00000d20


	//----- nvinfo : EIATTR_CRS_STACK_SIZE
	.align		4
.L_19:
        /*0064*/ 	.byte	0x04, 0x1e
        /*0066*/ 	.short	(.L_21 - .L_20)
.L_20:
        /*0068*/ 	.word	0x00000000


	//----- nvinfo : EIATTR_CBANK_PARAM_SIZE
	.align		4
.L_21:
        /*006c*/ 	.byte	0x03, 0x19
        /*006e*/ 	.short	0x0020


	//----- nvinfo : EIATTR_PARAM_CBANK
	.align		4
        /*0070*/ 	.byte	0x04, 0x0a
        /*0072*/ 	.short	(.L_23 - .L_22)
	.align		4
.L_22:
        /*0074*/ 	.word	index@(.nv.constant0._Z17sobelFilterKernelP6uchar4mmy)
        /*0078*/ 	.short	0x0380
        /*007a*/ 	.short	0x0020


	//----- nvinfo : EIATTR_SW_WAR
	.align		4
.L_23:
        /*007c*/ 	.byte	0x04, 0x36
        /*007e*/ 	.short	(.L_25 - .L_24)
.L_24:
        /*0080*/ 	.word	0x00000008
.L_25:


//--------------------- .nv.callgraph             --------------------------
	.section	.nv.callgraph,"",@"SHT_CUDA_CALLGRAPH"
	.align	4
	.sectionentsize	8
	.align		4
        /*0000*/ 	.word	0x00000000
	.align		4
        /*0004*/ 	.word	0xffffffff
	.align		4
        /*0008*/ 	.word	0x00000000
	.align		4
        /*000c*/ 	.word	0xfffffffe
	.align		4
        /*0010*/ 	.word	0x00000000
	.align		4
        /*0014*/ 	.word	0xfffffffd
	.align		4
        /*0018*/ 	.word	0x00000000
	.align		4
        /*001c*/ 	.word	0xfffffffc


//--------------------- .text._Z17sobelFilterKernelP6uchar4mmy --------------------------
	.section	.text._Z17sobelFilterKernelP6uchar4mmy,"ax",@progbits
	.align	128
        .global         _Z17sobelFilterKernelP6uchar4mmy
        .type           _Z17sobelFilterKernelP6uchar4mmy,@function
        .size           _Z17sobelFilterKernelP6uchar4mmy,(.L_x_9 - _Z17sobelFilterKernelP6uchar4mmy)
        .other          _Z17sobelFilterKernelP6uchar4mmy,@"STO_CUDA_ENTRY STV_DEFAULT"
_Z17sobelFilterKernelP6uchar4mmy:
.text._Z17sobelFilterKernelP6uchar4mmy:
[----:B------:R-:W-:Y:S01]  /*0000*/  LDC R1, c[0x0][0x37c] ;  /* 0x0000df00ff017b82 */ /* 0x000fe20000000800 */
[----:B------:R-:W0:Y:S07]  /*0010*/  S2R R3, SR_TID.Y ;  /* 0x0000000000037919 */ /* 0x000e2e0000002200 */
[----:B------:R-:W0:Y:S01]  /*0020*/  S2UR UR4, SR_CTAID.Y ;  /* 0x00000000000479c3 */ /* 0x000e220000002600 */
[----:B------:R-:W1:Y:S07]  /*0030*/  LDCU.64 UR6, c[0x0][0x390] ;  /* 0x00007200ff0677ac */ /* 0x000e6e0008000a00 */
[----:B------:R-:W0:Y:S02]  /*0040*/  LDC R2, c[0x0][0x364] ;  /* 0x0000d900ff027b82 */ /* 0x000e240000000800 */
[----:B0-----:R-:W-:-:S05]  /*0050*/  IMAD R0, R2, UR4, R3 ;  /* 0x0000000402007c24 */ /* 0x001fca000f8e0203 */
[----:B-1----:R-:W-:-:S04]  /*0060*/  ISETP.GE.U32.AND P0, PT, R0, UR6, PT ;  /* 0x0000000600007c0c */ /* 0x002fc8000bf06070 */
[----:B------:R-:W-:-:S13]  /*0070*/  ISETP.GE.U32.AND.EX P0, PT, RZ, UR7, PT, P0 ;  /* 0x00000007ff007c0c */ /* 0x000fda000bf06100 */
[----:B------:R-:W-:Y:S05]  /*0080*/  @P0 EXIT ;  /* 0x000000000000094d */ /* 0x000fea0003800000 */
[----:B------:R-:W0:Y:S01]  /*0090*/  S2R R31, SR_CTAID.X ;  /* 0x00000000001f7919 */ /* 0x000e220000002500 */
[----:B------:R-:W0:Y:S01]  /*00a0*/  LDCU UR5, c[0x0][0x360] ;  /* 0x00006c00ff0577ac */ /* 0x000e220008000800 */
[----:B------:R-:W-:Y:S01]  /*00b0*/  MOV R33, R0 ;  /* 0x0000000000217202 */ /* 0x000fe20000000f00 */
[----:B------:R-:W0:Y:S01]  /*00c0*/  S2R R4, SR_TID.X ;  /* 0x0000000000047919 */ /* 0x000e220000002100 */
[----:B------:R-:W1:Y:S01]  /*00d0*/  LDCU UR6, c[0x0][0x374] ;  /* 0x00006e80ff0677ac */ /* 0x000e620008000800 */
[----:B------:R-:W2:Y:S01]  /*00e0*/  LDCU UR4, c[0x0][0x370] ;  /* 0x00006e00ff0477ac */ /* 0x000ea20008000800 */
[----:B------:R-:W3:Y:S01]  /*00f0*/  LDCU.64 UR8, c[0x0][0x358] ;  /* 0x00006b00ff0877ac */ /* 0x000ee20008000a00 */
[----:B-1----:R-:W-:Y:S02]  /*0100*/  IMAD R2, R2, UR6, RZ ;  /* 0x0000000602027c24 */ /* 0x002fe4000f8e02ff */
[----:B0-----:R-:W-:Y:S01]  /*0110*/  IMAD R31, R31, UR5, R4 ;  /* 0x000000051f1f7c24 */ /* 0x001fe2000f8e0204 */
[----:B--2---:R-:W-:-:S03]  /*0120*/  UIMAD UR5, UR5, UR4, URZ ;  /* 0x00000004050572a4 */ /* 0x004fc6000f8e02ff */
[----:B------:R-:W-:Y:S01]  /*0130*/  UMOV UR4, URZ ;  /* 0x000000ff00047c82 */ /* 0x000fe20008000000 */
[----:B---3--:R-:W-:-:S08]  /*0140*/  SHF.R.S32.HI R3, RZ, 0x1f, R31 ;  /* 0x0000001fff037819 */ /* 0x008fd0000001141f */
.L_x_6:
[----:B------:R-:W0:Y:S01]  /*0150*/  LDCU.64 UR6, c[0x0][0x388] ;  /* 0x00007100ff0677ac */ /* 0x000e220008000a00 */
[----:B------:R-:W-:Y:S01]  /*0160*/  BSSY.RECONVERGENT B0, `(.L_x_0) ;  /* 0x00000b5000007945 */ /* 0x000fe20003800200 */
[----:B0-----:R-:W-:-:S04]  /*0170*/  ISETP.GE.U32.AND P0, PT, R31, UR6, PT ;  /* 0x000000061f007c0c */ /* 0x001fc8000bf06070 */
[----:B------:R-:W-:-:S13]  /*0180*/  ISETP.GE.U32.AND.EX P0, PT, R3, UR7, PT, P0 ;  /* 0x0000000703007c0c */ /* 0x000fda000bf06100 */
[----:B------:R-:W-:Y:S05]  /*0190*/  @P0 BRA `(.L_x_1) ;  /* 0x0000000800c40947 */ /* 0x000fea0003800000 */
[C---:B------:R-:W-:Y:S01]  /*01a0*/  VIADD R15, R33.reuse, 0xffffffff ;  /* 0xffffffff210f7836 */ /* 0x040fe20000000000 */
[----:B------:R-:W-:Y:S01]  /*01b0*/  IADD3 R13, PT, PT, R33, 0x1, RZ ;  /* 0x00000001210d7810 */ /* 0x000fe20007ffe0ff */
[----:B------:R-:W-:Y:S01]  /*01c0*/  IMAD.MOV.U32 R5, RZ, RZ, R3 ;  /* 0x000000ffff057224 */ /* 0x000fe200078e0003 */
[-C--:B------:R-:W-:Y:S02]  /*01d0*/  MOV R4, R31.reuse ;  /* 0x0000001f00047202 */ /* 0x080fe40000000f00 */
[----:B------:R-:W-:Y:S02]  /*01e0*/  MOV R6, R31 ;  /* 0x0000001f00067202 */ /* 0x000fe40000000f00 */
[----:B------:R-:W-:Y:S02]  /*01f0*/  I2FP.F32.U32 R11, R33 ;  /* 0x00000021000b7245 */ /* 0x000fe40000201000 */
[----:B------:R-:W-:Y:S02]  /*0200*/  I2FP.F32.U32 R13, R13 ;  /* 0x0000000d000d7245 */ /* 0x000fe40000201000 */
[----:B------:R-:W-:-:S07]  /*0210*/  I2FP.F32.S32 R15, R15 ;  /* 0x0000000f000f7245 */ /* 0x000fce0000201400 */
.L_x_5:
[----:B------:R-:W0:Y:S01]  /*0220*/  LDCU UR6, c[0x0][0x398] ;  /* 0x00007300ff0677ac */ /* 0x000e220008000800 */
[C---:B------:R-:W-:Y:S01]  /*0230*/  IADD3 R14, PT, PT, R6.reuse, -0x1, RZ ;  /* 0xffffffff060e7810 */ /* 0x040fe20007ffe0ff */
[----:B------:R-:W-:Y:S01]  /*0240*/  IMAD.MOV.U32 R32, RZ, RZ, -0x3e000000 ;  /* 0xc2000000ff207424 */ /* 0x000fe200078e00ff */
[----:B------:R-:W-:Y:S01]  /*0250*/  I2FP.F32.S32 R16, R6 ;  /* 0x0000000600107245 */ /* 0x000fe20000201400 */
[----:B------:R-:W-:Y:S01]  /*0260*/  UMOV UR7, URZ ;  /* 0x000000ff00077c82 */ /* 0x000fe20008000000 */
[----:B------:R-:W-:Y:S01]  /*0270*/  I2FP.F32.S32 R14, R14 ;  /* 0x0000000e000e7245 */ /* 0x000fe20000201400 */
[----:B------:R-:W-:Y:S01]  /*0280*/  IMAD.MOV.U32 R21, RZ, RZ, R15 ;  /* 0x000000ffff157224 */ /* 0x000fe200078e000f */
[----:B------:R-:W-:Y:S02]  /*0290*/  MOV R17, R15 ;  /* 0x0000000f00117202 */ /* 0x000fe40000000f00 */
[----:B------:R-:W-:-:S04]  /*02a0*/  IADD3 R20, PT, PT, R6, 0x1, RZ ;  /* 0x0000000106147810 */ /* 0x000fc80007ffe0ff */
[----:B------:R-:W-:Y:S01]  /*02b0*/  I2FP.F32.S32 R20, R20 ;  /* 0x0000001400147245 */ /* 0x000fe20000201400 */
[----:B0-----:R-:W5:Y:S01]  /*02c0*/  TEX.LL R9, R24, R14, R32, UR6, 2D, 0x7 ;  /* 0x28ff06200e187f60 */ /* 0x001f6200089e0709 */
[----:B------:R-:W5:Y:S02]  /*02d0*/  TEX.LL R10, R22, R16, R32, UR6, 2D, 0x7 ;  /* 0x28ff062010167f60 */ /* 0x000f6400089e070a */
[----:B------:R0:W5:Y:S01]  /*02e0*/  TEX.LL R8, R18, R20, R32, UR6, 2D, 0x7 ;  /* 0x28ff062014127f60 */ /* 0x00016200089e0708 */
[----:B------:R-:W-:Y:S02]  /*02f0*/  MOV R28, R20 ;  /* 0x00000014001c7202 */ /* 0x000fe40000000f00 */
[----:B------:R-:W-:Y:S02]  /*0300*/  MOV R29, R13 ;  /* 0x0000000d001d7202 */ /* 0x000fe40000000f00 */
[----:B0-----:R-:W-:Y:S01]  /*0310*/  MOV R21, R11 ;  /* 0x0000000b00157202 */ /* 0x001fe20000000f00 */
[----:B------:R-:W-:-:S04]  /*0320*/  DEPBAR.LE SB5, 0x1 ;  /* 0x0000d0400000791a */ /* 0x000fc80000000000 */
[----:B------:R-:W-:Y:S02]  /*0330*/  LOP3.LUT R25, R25, 0xff, RZ, 0xc0, !PT ;  /* 0x000000ff19197812 */ /* 0x000fe400078ec0ff */
[----:B------:R-:W-:Y:S02]  /*0340*/  LOP3.LUT R7, R24, 0xff, RZ, 0xc0, !PT ;  /* 0x000000ff18077812 */ /* 0x000fe400078ec0ff */
[----:B------:R-:W-:Y:S02]  /*0350*/  LOP3.LUT R23, R23, 0xff, RZ, 0xc0, !PT ;  /* 0x000000ff17177812 */ /* 0x000fe400078ec0ff */
[----:B------:R-:W0:Y:S01]  /*0360*/  I2F.U16 R25, R25 ;  /* 0x0000001900197306 */ /* 0x000e220000101000 */
[----:B------:R-:W-:Y:S02]  /*0370*/  LOP3.LUT R9, R9, 0xff, RZ, 0xc0, !PT ;  /* 0x000000ff09097812 */ /* 0x000fe400078ec0ff */
[----:B------:R-:W-:Y:S02]  /*0380*/  LOP3.LUT R22, R22, 0xff, RZ, 0xc0, !PT ;  /* 0x000000ff16167812 */ /* 0x000fe400078ec0ff */
[----:B------:R-:W-:-:S02]  /*0390*/  LOP3.LUT R12, R10, 0xff, RZ, 0xc0, !PT ;  /* 0x000000ff0a0c7812 */ /* 0x000fc400078ec0ff */
[----:B-----5:R-:W-:Y:S01]  /*03a0*/  LOP3.LUT R19, R19, 0xff, RZ, 0xc0, !PT ;  /* 0x000000ff13137812 */ /* 0x020fe200078ec0ff */
[----:B------:R-:W1:Y:S01]  /*03b0*/  I2F.U16 R7, R7 ;  /* 0x0000000700077306 */ /* 0x000e620000101000 */
[----:B------:R-:W-:Y:S01]  /*03c0*/  LOP3.LUT R18, R18, 0xff, RZ, 0xc0, !PT ;  /* 0x000000ff12127812 */ /* 0x000fe200078ec0ff */
[----:B0-----:R-:W-:-:S06]  /*03d0*/  FMUL R10, R25, 0.58700001239776611328 ;  /* 0x3f1645a2190a7820 */ /* 0x001fcc0000400000 */
[----:B------:R-:W0:Y:S01]  /*03e0*/  I2F.U16 R23, R23 ;  /* 0x0000001700177306 */ /* 0x000e220000101000 */
[----:B-1----:R-:W-:-:S07]  /*03f0*/  FFMA R10, R7, 0.29899999499320983887, R10 ;  /* 0x3e991687070a7823 */ /* 0x002fce000000000a */
[----:B------:R-:W1:Y:S01]  /*0400*/  I2F.U16 R9, R9 ;  /* 0x0000000900097306 */ /* 0x000e620000101000 */
[----:B0-----:R-:W-:-:S07]  /*0410*/  FMUL R17, R23, 0.58700001239776611328 ;  /* 0x3f1645a217117820 */ /* 0x001fce0000400000 */
[----:B------:R-:W0:Y:S01]  /*0420*/  I2F.U16 R22, R22 ;  /* 0x0000001600167306 */ /* 0x000e220000101000 */
[----:B-1----:R-:W-:-:S07]  /*0430*/  FFMA R9, R9, 0.11400000005960464478, R10 ;  /* 0x3de978d509097823 */ /* 0x002fce000000000a */
[----:B------:R-:W1:Y:S01]  /*0440*/  I2F.U16 R12, R12 ;  /* 0x0000000c000c7306 */ /* 0x000e620000101000 */
[--C-:B------:R-:W-:Y:S01]  /*0450*/  FADD R7, RZ, -R9.reuse ;  /* 0x80000009ff077221 */ /* 0x100fe20000000000 */
[----:B------:R-:W-:Y:S01]  /*0460*/  FADD R9, RZ, R9 ;  /* 0x00000009ff097221 */ /* 0x000fe20000000000 */
[----:B0-----:R-:W-:-:S05]  /*0470*/  FFMA R17, R22, 0.29899999499320983887, R17 ;  /* 0x3e99168716117823 */ /* 0x001fca0000000011 */
[----:B------:R-:W0:Y:S01]  /*0480*/  I2F.U16 R19, R19 ;  /* 0x0000001300137306 */ /* 0x000e220000101000 */
[----:B-1----:R-:W-:-:S07]  /*0490*/  FFMA R10, R12, 0.11400000005960464478, R17 ;  /* 0x3de978d50c0a7823 */ /* 0x002fce0000000011 */
[----:B------:R-:W1:Y:S01]  /*04a0*/  I2F.U16 R18, R18 ;  /* 0x0000001200127306 */ /* 0x000e620000101000 */
[----:B------:R-:W-:Y:S01]  /*04b0*/  MOV R12, R14 ;  /* 0x0000000e000c7202 */ /* 0x000fe20000000f00 */
[----:B------:R-:W-:Y:S01]  /*04c0*/  FFMA R7, RZ, R10, R7 ;  /* 0x0000000aff077223 */ /* 0x000fe20000000007 */
[----:B------:R-:W-:Y:S01]  /*04d0*/  FFMA R9, R10, 2, R9 ;  /* 0x400000000a097823 */ /* 0x000fe20000000009 */
[----:B------:R-:W-:Y:S02]  /*04e0*/  IMAD.MOV.U32 R10, RZ, RZ, R14 ;  /* 0x000000ffff0a7224 */ /* 0x000fe400078e000e */
[----:B0-----:R-:W-:Y:S01]  /*04f0*/  FMUL R17, R19, 0.58700001239776611328 ;  /* 0x3f1645a213117820 */ /* 0x001fe20000400000 */
[----:B------:R-:W-:-:S03]  /*0500*/  IMAD.MOV.U32 R19, RZ, RZ, R13 ;  /* 0x000000ffff137224 */ /* 0x000fc600078e000d */
[----:B------:R-:W5:Y:S01]  /*0510*/  TEX.LL R10, R24, R10, R32, UR6, 2D, 0x7 ;  /* 0x28ff06200a187f60 */ /* 0x000f6200089e070a */
[----:B-1----:R-:W-:Y:S01]  /*0520*/  FFMA R30, R18, 0.29899999499320983887, R17 ;  /* 0x3e991687121e7823 */ /* 0x002fe20000000011 */
[----:B------:R-:W-:Y:S02]  /*0530*/  MOV R17, R11 ;  /* 0x0000000b00117202 */ /* 0x000fe40000000f00 */
[----:B------:R-:W-:-:S04]  /*0540*/  MOV R18, R16 ;  /* 0x0000001000127202 */ /* 0x000fc80000000f00 */
[----:B------:R-:W5:Y:S02]  /*0550*/  TEX.LL R26, R16, R16, R32, UR6, 2D ;  /* 0x28ff062010107f60 */ /* 0x000f6400089e0f1a */
[----:B------:R-:W5:Y:S01]  /*0560*/  TEX.LL R14, R18, R18, R32, UR6, 2D, 0x7 ;  /* 0x28ff062012127f60 */ /* 0x000f6200089e070e */
[----:B------:R-:W5:Y:S01]  /*0570*/  TEX.LL R34, R20, R20, R32, UR6, 2D, 0x7 ;  /* 0x28ff062014147f60 */ /* 0x000f6200089e0722 */
[----:B------:R-:W5:Y:S01]  /*0580*/  TEX.LL R12, R22, R12, R32, UR6, 2D, 0x7 ;  /* 0x28ff06200c167f60 */ /* 0x000f6200089e070c */
[----:B------:R-:W5:Y:S01]  /*0590*/  TEX.LL R35, R28, R28, R32, UR6, 2D, 0x7 ;  /* 0x28ff06201c1c7f60 */ /* 0x000f6200089e0723 */
[----:B------:R-:W-:Y:S01]  /*05a0*/  LOP3.LUT R8, R8, 0xff, RZ, 0xc0, !PT ;  /* 0x000000ff08087812 */ /* 0x000fe200078ec0ff */
[----:B------:R-:W-:Y:S03]  /*05b0*/  BSSY.RECONVERGENT B1, `(.L_x_2) ;  /* 0x000005a000017945 */ /* 0x000fe60003800200 */
[----:B------:R-:W0:Y:S02]  /*05c0*/  I2F.U16 R37, R8 ;  /* 0x0000000800257306 */ /* 0x000e240000101000 */
[----:B0-----:R-:W-:-:S04]  /*05d0*/  FFMA R30, R37, 0.11400000005960464478, R30 ;  /* 0x3de978d5251e7823 */ /* 0x001fc8000000001e */
[--C-:B------:R-:W-:Y:S01]  /*05e0*/  FADD R7, R7, R30.reuse ;  /* 0x0000001e07077221 */ /* 0x100fe20000000000 */
[----:B------:R-:W-:Y:S01]  /*05f0*/  FADD R9, R9, R30 ;  /* 0x0000001e09097221 */ /* 0x000fe20000000000 */
[----:B------:R-:W-:-:S04]  /*0600*/  DEPBAR.LE SB5, 0x5 ;  /* 0x0000d1400000791a */ /* 0x000fc80000000000 */
[----:B------:R-:W-:Y:S02]  /*0610*/  LOP3.LUT R25, R25, 0xff, RZ, 0xc0, !PT ;  /* 0x000000ff19197812 */ /* 0x000fe400078ec0ff */
[----:B------:R-:W-:Y:S02]  /*0620*/  LOP3.LUT R24, R24, 0xff, RZ, 0xc0, !PT ;  /* 0x000000ff18187812 */ /* 0x000fe400078ec0ff */
[----:B------:R-:W-:Y:S02]  /*0630*/  LOP3.LUT R10, R10, 0xff, RZ, 0xc0, !PT ;  /* 0x000000ff0a0a7812 */ /* 0x000fe400078ec0ff */
[----:B------:R-:W0:Y:S01]  /*0640*/  I2F.U16 R25, R25 ;  /* 0x0000001900197306 */ /* 0x000e220000101000 */
[----:B------:R-:W-:-:S04]  /*0650*/  DEPBAR.LE SB5, 0x4 ;  /* 0x0000d1000000791a */ /* 0x000fc80000000000 */
[----:B------:R-:W-:Y:S02]  /*0660*/  LOP3.LUT R17, R17, 0xff, RZ, 0xc0, !PT ;  /* 0x000000ff11117812 */ /* 0x000fe400078ec0ff */
[----:B------:R-:W-:Y:S01]  /*0670*/  LOP3.LUT R16, R16, 0xff, RZ, 0xc0, !PT ;  /* 0x000000ff10107812 */ /* 0x000fe200078ec0ff */
[----:B------:R-:W1:Y:S01]  /*0680*/  I2F.U16 R24, R24 ;  /* 0x0000001800187306 */ /* 0x000e620000101000 */
[----:B------:R-:W-:Y:S01]  /*0690*/  LOP3.LUT R26, R26, 0xff, RZ, 0xc0, !PT ;  /* 0x000000ff1a1a7812 */ /* 0x000fe200078ec0ff */
[----:B0-----:R-:W-:-:S06]  /*06a0*/  FMUL R37, R25, 0.58700001239776611328 ;  /* 0x3f1645a219257820 */ /* 0x001fcc0000400000 */
[----:B------:R-:W0:Y:S01]  /*06b0*/  I2F.U16 R10, R10 ;  /* 0x0000000a000a7306 */ /* 0x000e220000101000 */
[----:B-1----:R-:W-:-:S07]  /*06c0*/  FFMA R37, R24, 0.29899999499320983887, R37 ;  /* 0x3e99168718257823 */ /* 0x002fce0000000025 */
[----:B------:R-:W1:Y:S01]  /*06d0*/  I2F.U16 R17, R17 ;  /* 0x0000001100117306 */ /* 0x000e620000101000 */
[----:B0-----:R-:W-:-:S07]  /*06e0*/  FFMA R8, R10, 0.11400000005960464478, R37 ;  /* 0x3de978d50a087823 */ /* 0x001fce0000000025 */
[----:B------:R-:W0:Y:S01]  /*06f0*/  I2F.U16 R16, R16 ;  /* 0x0000001000107306 */ /* 0x000e220000101000 */
[----:B------:R-:W-:Y:S01]  /*0700*/  FADD R30, R8, R8 ;  /* 0x00000008081e7221 */ /* 0x000fe20000000000 */
[----:B------:R-:W-:Y:S01]  /*0710*/  FFMA R9, RZ, R8, R9 ;  /* 0x00000008ff097223 */ /* 0x000fe20000000009 */
[----:B-1----:R-:W-:-:S05]  /*0720*/  FMUL R25, R17, 0.58700001239776611328 ;  /* 0x3f1645a211197820 */ /* 0x002fca0000400000 */
[----:B------:R-:W1:Y:S01]  /*0730*/  I2F.U16 R26, R26 ;  /* 0x0000001a001a7306 */ /* 0x000e620000101000 */
[----:B------:R-:W-:Y:S01]  /*0740*/  FADD R7, R7, -R30 ;  /* 0x8000001e07077221 */ /* 0x000fe20000000000 */
[----:B0-----:R-:W-:-:S04]  /*0750*/  FFMA R25, R16, 0.29899999499320983887, R25 ;  /* 0x3e99168710197823 */ /* 0x001fc80000000019 */
[----:B-1----:R-:W-:-:S04]  /*0760*/  FFMA R10, R26, 0.11400000005960464478, R25 ;  /* 0x3de978d51a0a7823 */ /* 0x002fc80000000019 */
[-C--:B------:R-:W-:Y:S01]  /*0770*/  FFMA R8, RZ, R10.reuse, R7 ;  /* 0x0000000aff087223 */ /* 0x080fe20000000007 */
[----:B------:R-:W-:Y:S01]  /*0780*/  FFMA R7, RZ, R10, R9 ;  /* 0x0000000aff077223 */ /* 0x000fe20000000009 */
[----:B------:R-:W-:-:S04]  /*0790*/  DEPBAR.LE SB5, 0x2 ;  /* 0x0000d0800000791a */ /* 0x000fc80000000000 */
[----:B------:R-:W-:Y:S02]  /*07a0*/  LOP3.LUT R9, R18, 0xff, RZ, 0xc0, !PT ;  /* 0x000000ff12097812 */ /* 0x000fe400078ec0ff */
[----:B------:R-:W-:Y:S02]  /*07b0*/  LOP3.LUT R18, R21, 0xff, RZ, 0xc0, !PT ;  /* 0x000000ff15127812 */ /* 0x000fe400078ec0ff */
[----:B------:R-:W-:Y:S01]  /*07c0*/  LOP3.LUT R10, R19, 0xff, RZ, 0xc0, !PT ;  /* 0x000000ff130a7812 */ /* 0x000fe200078ec0ff */
[----:B------:R-:W-:-:S04]  /*07d0*/  DEPBAR.LE SB5, 0x1 ;  /* 0x0000d0400000791a */ /* 0x000fc80000000000 */
[----:B------:R-:W-:Y:S01]  /*07e0*/  LOP3.LUT R19, R22, 0xff, RZ, 0xc0, !PT ;  /* 0x000000ff16137812 */ /* 0x000fe200078ec0ff */
[----:B------:R-:W-:Y:S01]  /*07f0*/  I2F.U16 R9, R9 ;  /* 0x0000000900097306 */ /* 0x000fe20000101000 */
[----:B------:R-:W-:Y:S02]  /*0800*/  LOP3.LUT R16, R20, 0xff, RZ, 0xc0, !PT ;  /* 0x000000ff14107812 */ /* 0x000fe400078ec0ff */
[----:B------:R-:W-:Y:S02]  /*0810*/  LOP3.LUT R22, R23, 0xff, RZ, 0xc0, !PT ;  /* 0x000000ff17167812 */ /* 0x000fe400078ec0ff */
[----:B------:R-:W-:Y:S02]  /*0820*/  LOP3.LUT R17, R34, 0xff, RZ, 0xc0, !PT ;  /* 0x000000ff22117812 */ /* 0x000fe400078ec0ff */
[----:B------:R-:W-:Y:S01]  /*0830*/  LOP3.LUT R14, R14, 0xff, RZ, 0xc0, !PT ;  /* 0x000000ff0e0e7812 */ /* 0x000fe200078ec0ff */
[----:B------:R-:W0:Y:S01]  /*0840*/  I2F.U16 R18, R18 ;  /* 0x0000001200127306 */ /* 0x000e220000101000 */
[----:B------:R-:W-:-:S02]  /*0850*/  LOP3.LUT R20, R12, 0xff, RZ, 0xc0, !PT ;  /* 0x000000ff0c147812 */ /* 0x000fc400078ec0ff */
[----:B-----5:R-:W-:Y:S02]  /*0860*/  LOP3.LUT R21, R29, 0xff, RZ, 0xc0, !PT ;  /* 0x000000ff1d157812 */ /* 0x020fe400078ec0ff */
[----:B------:R-:W-:Y:S02]  /*0870*/  LOP3.LUT R12, R28, 0xff, RZ, 0xc0, !PT ;  /* 0x000000ff1c0c7812 */ /* 0x000fe400078ec0ff */
[----:B------:R-:W-:Y:S01]  /*0880*/  LOP3.LUT R35, R35, 0xff, RZ, 0xc0, !PT ;  /* 0x000000ff23237812 */ /* 0x000fe200078ec0ff */
[----:B------:R-:W1:Y:S01]  /*0890*/  I2F.U16 R10, R10 ;  /* 0x0000000a000a7306 */ /* 0x000e620000101000 */
[----:B0-----:R-:W-:-:S07]  /*08a0*/  FMUL R23, R18, 0.58700001239776611328 ;  /* 0x3f1645a212177820 */ /* 0x001fce0000400000 */
[----:B------:R-:W0:Y:S01]  /*08b0*/  I2F.U16 R16, R16 ;  /* 0x0000001000107306 */ /* 0x000e220000101000 */
[----:B-1----:R-:W-:-:S07]  /*08c0*/  FMUL R10, R10, 0.58700001239776611328 ;  /* 0x3f1645a20a0a7820 */ /* 0x002fce0000400000 */
[----:B------:R-:W1:Y:S01]  /*08d0*/  I2F.U16 R22, R22 ;  /* 0x0000001600167306 */ /* 0x000e620000101000 */
[----:B------:R-:W-:Y:S01]  /*08e0*/  FFMA R9, R9, 0.29899999499320983887, R10 ;  /* 0x3e99168709097823 */ /* 0x000fe2000000000a */
[----:B0-----:R-:W-:-:S06]  /*08f0*/  FFMA R16, R16, 0.29899999499320983887, R23 ;  /* 0x3e99168710107823 */ /* 0x001fcc0000000017 */
[----:B------:R-:W0:Y:S01]  /*0900*/  I2F.U16 R17, R17 ;  /* 0x0000001100117306 */ /* 0x000e220000101000 */
[----:B-1----:R-:W-:-:S07]  /*0910*/  FMUL R18, R22, 0.58700001239776611328 ;  /* 0x3f1645a216127820 */ /* 0x002fce0000400000 */
[----:B------:R-:W1:Y:S01]  /*0920*/  I2F.U16 R19, R19 ;  /* 0x0000001300137306 */ /* 0x000e620000101000 */
[----:B0-----:R-:W-:-:S07]  /*0930*/  FFMA R17, R17, 0.11400000005960464478, R16 ;  /* 0x3de978d511117823 */ /* 0x001fce0000000010 */
[----:B------:R-:W0:Y:S01]  /*0940*/  I2F.U16 R14, R14 ;  /* 0x0000000e000e7306 */ /* 0x000e220000101000 */
[----:B-1----:R-:W-:-:S07]  /*0950*/  FFMA R19, R19, 0.29899999499320983887, R18 ;  /* 0x3e99168713137823 */ /* 0x002fce0000000012 */
[----:B------:R-:W1:Y:S01]  /*0960*/  I2F.U16 R20, R20 ;  /* 0x0000001400147306 */ /* 0x000e620000101000 */
[----:B0-----:R-:W-:-:S07]  /*0970*/  FFMA R14, R14, 0.11400000005960464478, R9 ;  /* 0x3de978d50e0e7823 */ /* 0x001fce0000000009 */
[----:B------:R-:W0:Y:S01]  /*0980*/  I2F.U16 R21, R21 ;  /* 0x0000001500157306 */ /* 0x000e220000101000 */
[----:B------:R-:W-:Y:S01]  /*0990*/  FFMA R9, RZ, R17, R7 ;  /* 0x00000011ff097223 */ /* 0x000fe20000000007 */
[----:B------:R-:W-:Y:S01]  /*09a0*/  FFMA R7, R17, 2, R8 ;  /* 0x4000000011077823 */ /* 0x000fe20000000008 */
[----:B------:R-:W-:Y:S01]  /*09b0*/  FADD R8, R14, R14 ;  /* 0x0000000e0e087221 */ /* 0x000fe20000000000 */
[----:B-1----:R-:W-:-:S04]  /*09c0*/  FFMA R20, R20, 0.11400000005960464478, R19 ;  /* 0x3de978d514147823 */ /* 0x002fc80000000013 */
[----:B------:R-:W1:Y:S01]  /*09d0*/  I2F.U16 R12, R12 ;  /* 0x0000000c000c7306 */ /* 0x000e620000101000 */
[--C-:B------:R-:W-:Y:S01]  /*09e0*/  FADD R9, R9, -R20.reuse ;  /* 0x8000001409097221 */ /* 0x100fe20000000000 */
[----:B------:R-:W-:Y:S01]  /*09f0*/  FADD R7, R7, -R20 ;  /* 0x8000001407077221 */ /* 0x000fe20000000000 */
[----:B0-----:R-:W-:-:S05]  /*0a00*/  FMUL R21, R21, 0.58700001239776611328 ;  /* 0x3f1645a215157820 */ /* 0x001fca0000400000 */
[----:B------:R-:W0:Y:S01]  /*0a10*/  I2F.U16 R35, R35 ;  /* 0x0000002300237306 */ /* 0x000e220000101000 */
[----:B------:R-:W-:Y:S01]  /*0a20*/  FADD R8, R9, -R8 ;  /* 0x8000000809087221 */ /* 0x000fe20000000000 */
[----:B------:R-:W-:Y:S01]  /*0a30*/  FFMA R7, RZ, R14, R7 ;  /* 0x0000000eff077223 */ /* 0x000fe20000000007 */
[----:B-1----:R-:W-:-:S04]  /*0a40*/  FFMA R12, R12, 0.29899999499320983887, R21 ;  /* 0x3e9916870c0c7823 */ /* 0x002fc80000000015 */
[----:B0-----:R-:W-:-:S04]  /*0a50*/  FFMA R12, R35, 0.11400000005960464478, R12 ;  /* 0x3de978d5230c7823 */ /* 0x001fc8000000000c */
[--C-:B------:R-:W-:Y:S01]  /*0a60*/  FADD R8, R8, -R12.reuse ;  /* 0x8000000c08087221 */ /* 0x100fe20000000000 */
[----:B------:R-:W-:-:S03]  /*0a70*/  FADD R7, R7, R12 ;  /* 0x0000000c07077221 */ /* 0x000fc60000000000 */
[----:B------:R-:W-:-:S04]  /*0a80*/  FMUL R8, R8, R8 ;  /* 0x0000000808087220 */ /* 0x000fc80000400000 */
[----:B------:R-:W-:-:S04]  /*0a90*/  FFMA R8, R7, R7, R8 ;  /* 0x0000000707087223 */ /* 0x000fc80000000008 */
[----:B------:R-:W-:Y:S01]  /*0aa0*/  VIADD R7, R8, 0xf3000000 ;  /* 0xf300000008077836 */ /* 0x000fe20000000000 */
[----:B------:R0:W1:Y:S04]  /*0ab0*/  MUFU.RSQ R9, R8 ;  /* 0x0000000800097308 */ /* 0x0000680000001400 */
[----:B------:R-:W-:-:S13]  /*0ac0*/  ISETP.GT.U32.AND P0, PT, R7, 0x727fffff, PT ;  /* 0x727fffff0700780c */ /* 0x000fda0003f04070 */
[----:B01----:R-:W-:Y:S05]  /*0ad0*/  @!P0 BRA `(.L_x_3) ;  /* 0x00000000000c8947 */ /* 0x003fea0003800000 */
[----:B------:R-:W-:-:S07]  /*0ae0*/  MOV R16, 0xb00 ;  /* 0x00000b0000107802 */ /* 0x000fce0000000f00 */
[----:B------:R-:W-:Y:S05]  /*0af0*/  CALL.REL.NOINC `($__internal_0_$__cuda_sm20_sqrt_rn_f32_slowpath) ;  /* 0x00000000008c7944 */ /* 0x000fea0003c00000 */
[----:B------:R-:W-:Y:S05]  /*0b00*/  BRA `(.L_x_4) ;  /* 0x0000000000107947 */ /* 0x000fea0003800000 */
.L_x_3:
[----:B------:R-:W-:Y:S01]  /*0b10*/  FMUL.FTZ R7, R8, R9 ;  /* 0x0000000908077220 */ /* 0x000fe20000410000 */
[----:B------:R-:W-:-:S03]  /*0b20*/  FMUL.FTZ R9, R9, 0.5 ;  /* 0x3f00000009097820 */ /* 0x000fc60000410000 */
[----:B------:R-:W-:-:S04]  /*0b30*/  FFMA R8, -R7, R7, R8 ;  /* 0x0000000707087223 */ /* 0x000fc80000000108 */
[----:B------:R-:W-:-:S07]  /*0b40*/  FFMA R7, R8, R9, R7 ;  /* 0x0000000908077223 */ /* 0x000fce0000000007 */
.L_x_4:
[----:B------:R-:W-:Y:S05]  /*0b50*/  BSYNC.RECONVERGENT B1 ;  /* 0x0000000000017941 */ /* 0x000fea0003800200 */
.L_x_2:
[----:B------:R-:W0:Y:S01]  /*0b60*/  LDC.64 R8, c[0x0][0x388] ;  /* 0x0000e200ff087b82 */ /* 0x000e220000000a00 */
[----:B------:R-:W-:-:S04]  /*0b70*/  FMNMX R7, RZ, R7, !PT ;  /* 0x00000007ff077209 */ /* 0x000fc80007800000 */
[----:B------:R-:W-:-:S03]  /*0b80*/  FMNMX R7, R7, 255.0001068115234375, PT ;  /* 0x437f000707077809 */ /* 0x000fc60003800000 */
[----:B------:R-:W1:Y:S01]  /*0b90*/  LDC.64 R16, c[0x0][0x380] ;  /* 0x0000e000ff107b82 */ /* 0x000e620000000a00 */
[----:B------:R-:W2:Y:S01]  /*0ba0*/  F2I.U32.TRUNC.NTZ R10, R7 ;  /* 0x00000007000a7305 */ /* 0x000ea2000020f000 */
[----:B0-----:R-:W-:Y:S01]  /*0bb0*/  IMAD R12, R8, UR4, RZ ;  /* 0x00000004080c7c24 */ /* 0x001fe2000f8e02ff */
[----:B--2---:R-:W-:Y:S01]  /*0bc0*/  PRMT R27, R10, 0x3340, R27 ;  /* 0x000033400a1b7816 */ /* 0x004fe2000000001b */
[----:B------:R-:W-:Y:S01]  /*0bd0*/  IMAD.WIDE.U32 R4, R0, R8, R4 ;  /* 0x0000000800047225 */ /* 0x000fe200078e0004 */
[----:B------:R-:W-:-:S03]  /*0be0*/  PRMT R10, R10, 0x3340, R10 ;  /* 0x000033400a0a7816 */ /* 0x000fc6000000000a */
[----:B------:R-:W-:Y:S01]  /*0bf0*/  IMAD R19, R0, R9, R12 ;  /* 0x0000000900137224 */ /* 0x000fe200078e020c */
[----:B------:R-:W-:Y:S02]  /*0c00*/  PRMT R27, R10, 0x5410, R27 ;  /* 0x000054100a1b7816 */ /* 0x000fe4000000001b */
[----:B-1----:R-:W-:Y:S02]  /*0c10*/  LEA R16, P0, R4, R16, 0x2 ;  /* 0x0000001004107211 */ /* 0x002fe400078010ff */
[----:B------:R-:W-:-:S04]  /*0c20*/  IADD3 R5, PT, PT, R5, R19, RZ ;  /* 0x0000001305057210 */ /* 0x000fc80007ffe0ff */
[----:B------:R-:W-:Y:S02]  /*0c30*/  LEA.HI.X R17, R4, R17, R5, 0x2, P0 ;  /* 0x0000001104117211 */ /* 0x000fe400000f1405 */
[----:B------:R-:W-:-:S03]  /*0c40*/  IADD3 R4, PT, PT, R6, UR5, RZ ;  /* 0x0000000506047c10 */ /* 0x000fc6000fffe0ff */
[----:B------:R0:W-:Y:S01]  /*0c50*/  STG.E desc[UR8][R16.64], R27 ;  /* 0x0000001b10007986 */ /* 0x0001e2000c101908 */
[----:B------:R-:W-:Y:S01]  /*0c60*/  ISETP.GE.U32.AND P0, PT, R4, R8, PT ;  /* 0x000000080400720c */ /* 0x000fe20003f06070 */
[--C-:B------:R-:W-:Y:S01]  /*0c70*/  IMAD.MOV.U32 R6, RZ, RZ, R4.reuse ;  /* 0x000000ffff067224 */ /* 0x100fe200078e0004 */
[----:B------:R-:W-:-:S04]  /*0c80*/  SHF.R.S32.HI R5, RZ, 0x1f, R4 ;  /* 0x0000001fff057819 */ /* 0x000fc80000011404 */
[----:B------:R-:W-:-:S13]  /*0c90*/  ISETP.GE.U32.AND.EX P0, PT, R5, R9, PT, P0 ;  /* 0x000000090500720c */ /* 0x000fda0003f06100 */
[----:B0-----:R-:W-:Y:S05]  /*0ca0*/  @!P0 BRA `(.L_x_5) ;  /* 0xfffffff4005c8947 */ /* 0x001fea000383ffff */
.L_x_1:
[----:B------:R-:W-:Y:S05]  /*0cb0*/  BSYNC.RECONVERGENT B0 ;  /* 0x0000000000007941 */ /* 0x000fea0003800200 */
.L_x_0:
[----:B------:R-:W0:Y:S01]  /*0cc0*/  LDCU.64 UR6, c[0x0][0x390] ;  /* 0x00007200ff0677ac */ /* 0x000e220008000a00 */
[----:B------:R-:W-:-:S04]  /*0cd0*/  IADD3 R0, PT, PT, R2, R33, RZ ;  /* 0x0000002102007210 */ /* 0x000fc80007ffe0ff */
[----:B------:R-:W-:Y:S02]  /*0ce0*/  MOV R33, R0 ;  /* 0x0000000000217202 */ /* 0x000fe40000000f00 */
[----:B0-----:R-:W-:-:S04]  /*0cf0*/  ISETP.GE.U32.AND P0, PT, R0, UR6, PT ;  /* 0x0000000600007c0c */ /* 0x001fc8000bf06070 */
[----:B------:R-:W-:-:S13]  /*0d00*/  ISETP.GE.U32.AND.EX P0, PT, RZ, UR7, PT, P0 ;  /* 0x00000007ff007c0c */ /* 0x000fda000bf06100 */
[----:B------:R-:W-:Y:S05]  /*0d10*/  @!P0 BRA `(.L_x_6) ;  /* 0xfffffff4000c8947 */ /* 0x000fea000383ffff */
[----:B------:R-:W-:Y:S05]  /*0d20*/  EXIT ;  /* 0x000000000000794d */ /* 0x000fea0003800000 */
        .weak           $__internal_0_$__cuda_sm20_sqrt_rn_f32_slowpath
        .type           $__internal_0_$__cuda_sm20_sqrt_rn_f32_slowpath,@function
        .size           $__internal_0_$__cuda_sm20_sqrt_rn_f32_slowpath,(.L_x_9 - $__internal_0_$__cuda_sm20_sqrt_rn_f32_slowpath)
$__internal_0_$__cuda_sm20_sqrt_rn_f32_slowpath:
[----:B------:R-:W-:-:S13]  /*0d30*/  LOP3.LUT P0, RZ, R8, 0x7fffffff, RZ, 0xc0, !PT ;  /* 0x7fffffff08ff7812 */ /* 0x000fda000780c0ff */
[----:B------:R-:W-:Y:S05]  /*0d40*/  @!P0 BRA `(.L_x_7) ;  /* 0x0000000000448947 */ /* 0x000fea0003800000 */
[----:B------:R-:W-:Y:S01]  /*0d50*/  FSETP.GEU.FTZ.AND P0, PT, R8, RZ, PT ;  /* 0x000000ff0800720b */ /* 0x000fe20003f1e000 */
[----:B------:R-:W-:-:S12]  /*0d60*/  IMAD.MOV.U32 R7, RZ, RZ, R8 ;  /* 0x000000ffff077224 */ /* 0x000fd800078e0008 */
[----:B------:R-:W-:Y:S01]  /*0d70*/  @!P0 MOV R8, 0x7fffffff ;  /* 0x7fffffff00088802 */ /* 0x000fe20000000f00 */
[----:B------:R-:W-:Y:S06]  /*0d80*/  @!P0 BRA `(.L_x_7) ;  /* 0x0000000000348947 */ /* 0x000fec0003800000 */
[----:B------:R-:W-:-:S13]  /*0d90*/  FSETP.GTU.FTZ.AND P0, PT, |R7|, +INF , PT ;  /* 0x7f8000000700780b */ /* 0x000fda0003f1c200 */
[----:B------:R-:W-:Y:S01]  /*0da0*/  @P0 FADD.FTZ R8, R7, 1 ;  /* 0x3f80000007080421 */ /* 0x000fe20000010000 */
[----:B------:R-:W-:Y:S06]  /*0db0*/  @P0 BRA `(.L_x_7) ;  /* 0x0000000000280947 */ /* 0x000fec0003800000 */
[----:B------:R-:W-:-:S13]  /*0dc0*/  FSETP.NEU.FTZ.AND P0, PT, |R7|, +INF , PT ;  /* 0x7f8000000700780b */ /* 0x000fda0003f1d200 */
[----:B------:R-:W-:-:S04]  /*0dd0*/  @P0 FFMA R9, R7, 1.84467440737095516160e+19, RZ ;  /* 0x5f80000007090823 */ /* 0x000fc800000000ff */
[----:B------:R-:W0:Y:S02]  /*0de0*/  @P0 MUFU.RSQ R8, R9 ;  /* 0x0000000900080308 */ /* 0x000e240000001400 */
[----:B0-----:R-:W-:Y:S01]  /*0df0*/  @P0 FMUL.FTZ R10, R9, R8 ;  /* 0x00000008090a0220 */ /* 0x001fe20000410000 */
[----:B------:R-:W-:Y:S01]  /*0e00*/  @P0 FMUL.FTZ R14, R8, 0.5 ;  /* 0x3f000000080e0820 */ /* 0x000fe20000410000 */
[----:B------:R-:W-:Y:S02]  /*0e10*/  @!P0 MOV R8, R7 ;  /* 0x0000000700088202 */ /* 0x000fe40000000f00 */
[----:B------:R-:W-:-:S04]  /*0e20*/  @P0 FADD.FTZ R12, -R10, -RZ ;  /* 0x800000ff0a0c0221 */ /* 0x000fc80000010100 */
[----:B------:R-:W-:-:S04]  /*0e30*/  @P0 FFMA R17, R10, R12, R9 ;  /* 0x0000000c0a110223 */ /* 0x000fc80000000009 */
[----:B------:R-:W-:-:S04]  /*0e40*/  @P0 FFMA R14, R17, R14, R10 ;  /* 0x0000000e110e0223 */ /* 0x000fc8000000000a */
[----:B------:R-:W-:-:S07]  /*0e50*/  @P0 FMUL.FTZ R8, R14, 2.3283064365386962891e-10 ;  /* 0x2f8000000e080820 */ /* 0x000fce0000410000 */
.L_x_7:
[----:B------:R-:W-:Y:S02]  /*0e60*/  HFMA2 R9, -RZ, RZ, 0, 0 ;  /* 0x00000000ff097431 */ /* 0x000fe400000001ff */
[----:B------:R-:W-:Y:S01]  /*0e70*/  IMAD.MOV.U32 R7, RZ, RZ, R8 ;  /* 0x000000ffff077224 */ /* 0x000fe200078e0008 */
[----:B------:R-:W-:-:S04]  /*0e80*/  MOV R8, R16 ;  /* 0x0000001000087202 */ /* 0x000fc80000000f00 */
[----:B------:R-:W-:Y:S05]  /*0e90*/  RET.REL.NODEC R8 `(_Z17sobelFilterKernelP6uchar4mmy) ;  /* 0xfffffff008587950 */ /* 0x000fea0003c3ffff */
.L_x_8:
[----:B------:R-:W-:-:S00]  /*0ea0*/  BRA `(.L_x_8) ;  /* 0xfffffffc00fc7947 */ /* 0x000fc0000383ffff */
[----:B------:R-:W-:-:S00]  /*0eb0*/  NOP ;  /* 0x0000000000007918 */ /* 0x000fc00000000000 */
        /* <DEDUP_REMOVED lines=12> */
.L_x_9:


//--------------------- .nv.shared.reserved.0     --------------------------
	.section	.nv.shared.reserved.0,"aw",@nobits
	.weak		__nv_reservedSMEM_offset_0_alias
	.size		__nv_reservedSMEM_offset_0_alias, 0, 64
	.other		__nv_reservedSMEM_offset_0_alias,@"STO_CUDA_RESERVED_SHARED STV_DEFAULT"
__nv_reservedSMEM_offset_0_alias:
	.zero		0
	.zero		64


//--------------------- .nv.constant0._Z17sobelFilterKernelP6uchar4mmy --------------------------
	.section	.nv.constant0._Z17sobelFilterKernelP6uchar4mmy,"a",@progbits
	.sectionflags	@""
	.align	4
.nv.constant0._Z17sobelFilterKernelP6uchar4mmy:
	.zero		928


//--------------------- SYMBOLS --------------------------

	.type		.nv.reservedSmem.offset0,@object
	.size		.nv.reservedSmem.offset0,0x4
